//
// Generated by NVIDIA NVVM Compiler
//
// Compiler Build ID: CL-36424714
// Cuda compilation tools, release 13.0, V13.0.88
// Based on NVVM 20.0.0
//

.version 9.0
.target sm_100
.address_size 64

	// .globl	_Z10reduction1PiS_
// _ZZ10reduction1PiS_E5sdata has been demoted
// _ZZ10reduction2PiS_E5sdata has been demoted
// _ZZ11dot_productPiS_S_E3tmp has been demoted

.visible .entry _Z10reduction1PiS_(
	.param .u64 .ptr .align 1 _Z10reduction1PiS__param_0,
	.param .u64 .ptr .align 1 _Z10reduction1PiS__param_1
)
{
	.reg .pred 	%p<5>;
	.reg .b32 	%r<21>;
	.reg .b64 	%rd<9>;
	// demoted variable
	.shared .align 4 .b8 _ZZ10reduction1PiS_E5sdata[4096];
	ld.param.u64 	%rd2, [_Z10reduction1PiS__param_0];
	ld.param.u64 	%rd1, [_Z10reduction1PiS__param_1];
	cvta.to.global.u64 	%rd3, %rd2;
	mov.u32 	%r1, %tid.x;
	mov.u32 	%r2, %ctaid.x;
	mov.u32 	%r3, %ntid.x;
	mad.lo.s32 	%r7, %r2, %r3, %r1;
	mul.wide.u32 	%rd4, %r7, 4;
	add.s64 	%rd5, %rd3, %rd4;
	ld.global.u32 	%r8, [%rd5];
	shl.b32 	%r9, %r1, 2;
	mov.u32 	%r10, _ZZ10reduction1PiS_E5sdata;
	add.s32 	%r4, %r10, %r9;
	st.shared.u32 	[%r4], %r8;
	bar.sync 	0;
	setp.lt.u32 	%p1, %r3, 2;
	@%p1 bra 	$L__BB0_5;
	mov.b32 	%r20, 1;
$L__BB0_2:
	shl.b32 	%r6, %r20, 1;
	add.s32 	%r12, %r6, -1;
	and.b32  	%r13, %r12, %r1;
	setp.ne.s32 	%p2, %r13, 0;
	@%p2 bra 	$L__BB0_4;
	shl.b32 	%r14, %r20, 2;
	add.s32 	%r15, %r4, %r14;
	ld.shared.u32 	%r16, [%r15];
	ld.shared.u32 	%r17, [%r4];
	add.s32 	%r18, %r17, %r16;
	st.shared.u32 	[%r4], %r18;
$L__BB0_4:
	bar.sync 	0;
	setp.lt.u32 	%p3, %r6, %r3;
	mov.u32 	%r20, %r6;
	@%p3 bra 	$L__BB0_2;
$L__BB0_5:
	setp.ne.s32 	%p4, %r1, 0;
	@%p4 bra 	$L__BB0_7;
	ld.shared.u32 	%r19, [_ZZ10reduction1PiS_E5sdata];
	cvta.to.global.u64 	%rd6, %rd1;
	mul.wide.u32 	%rd7, %r2, 4;
	add.s64 	%rd8, %rd6, %rd7;
	st.global.u32 	[%rd8], %r19;
$L__BB0_7:
	ret;

}
	// .globl	_Z10reduction2PiS_
.visible .entry _Z10reduction2PiS_(
	.param .u64 .ptr .align 1 _Z10reduction2PiS__param_0,
	.param .u64 .ptr .align 1 _Z10reduction2PiS__param_1
)
{
	.reg .pred 	%p<5>;
	.reg .b32 	%r<24>;
	.reg .b64 	%rd<9>;
	// demoted variable
	.shared .align 4 .b8 _ZZ10reduction2PiS_E5sdata[4096];
	ld.param.u64 	%rd2, [_Z10reduction2PiS__param_0];
	ld.param.u64 	%rd1, [_Z10reduction2PiS__param_1];
	cvta.to.global.u64 	%rd3, %rd2;
	mov.u32 	%r1, %tid.x;
	mov.u32 	%r2, %ctaid.x;
	mov.u32 	%r3, %ntid.x;
	mad.lo.s32 	%r7, %r2, %r3, %r1;
	mul.wide.u32 	%rd4, %r7, 4;
	add.s64 	%rd5, %rd3, %rd4;
	ld.global.u32 	%r8, [%rd5];
	shl.b32 	%r9, %r1, 2;
	mov.u32 	%r10, _ZZ10reduction2PiS_E5sdata;
	add.s32 	%r11, %r10, %r9;
	st.shared.u32 	[%r11], %r8;
	bar.sync 	0;
	setp.lt.u32 	%p1, %r3, 2;
	@%p1 bra 	$L__BB1_5;
	mov.b32 	%r23, 1;
$L__BB1_2:
	shl.b32 	%r5, %r23, 1;
	mul.lo.s32 	%r6, %r5, %r1;
	setp.ge.u32 	%p2, %r6, %r3;
	@%p2 bra 	$L__BB1_4;
	add.s32 	%r13, %r6, %r23;
	shl.b32 	%r14, %r13, 2;
	add.s32 	%r16, %r10, %r14;
	ld.shared.u32 	%r17, [%r16];
	shl.b32 	%r18, %r6, 2;
	add.s32 	%r19, %r10, %r18;
	ld.shared.u32 	%r20, [%r19];
	add.s32 	%r21, %r20, %r17;
	st.shared.u32 	[%r19], %r21;
$L__BB1_4:
	bar.sync 	0;
	setp.lt.u32 	%p3, %r5, %r3;
	mov.u32 	%r23, %r5;
	@%p3 bra 	$L__BB1_2;
$L__BB1_5:
	setp.ne.s32 	%p4, %r1, 0;
	@%p4 bra 	$L__BB1_7;
	ld.shared.u32 	%r22, [_ZZ10reduction2PiS_E5sdata];
	cvta.to.global.u64 	%rd6, %rd1;
	mul.wide.u32 	%rd7, %r2, 4;
	add.s64 	%rd8, %rd6, %rd7;
	st.global.u32 	[%rd8], %r22;
$L__BB1_7:
	ret;

}
	// .globl	_Z11dot_productPiS_S_
.visible .entry _Z11dot_productPiS_S_(
	.param .u64 .ptr .align 1 _Z11dot_productPiS_S__param_0,
	.param .u64 .ptr .align 1 _Z11dot_productPiS_S__param_1,
	.param .u64 .ptr .align 1 _Z11dot_productPiS_S__param_2
)
{
	.reg .pred 	%p<5>;
	.reg .b32 	%r<24>;
	.reg .b64 	%rd<12>;
	// demoted variable
	.shared .align 4 .b8 _ZZ11dot_productPiS_S_E3tmp[4096];
	ld.param.u64 	%rd2, [_Z11dot_productPiS_S__param_0];
	ld.param.u64 	%rd3, [_Z11dot_productPiS_S__param_1];
	ld.param.u64 	%rd1, [_Z11dot_productPiS_S__param_2];
	cvta.to.global.u64 	%rd4, %rd3;
	cvta.to.global.u64 	%rd5, %rd2;
	mov.u32 	%r1, %tid.x;
	mov.u32 	%r2, %ctaid.x;
	mov.u32 	%r3, %ntid.x;
	mad.lo.s32 	%r7, %r2, %r3, %r1;
	mul.wide.u32 	%rd6, %r7, 4;
	add.s64 	%rd7, %rd5, %rd6;
	ld.global.u32 	%r8, [%rd7];
	add.s64 	%rd8, %rd4, %rd6;
	ld.global.u32 	%r9, [%rd8];
	shl.b32 	%r10, %r1, 2;
	mov.u32 	%r11, _ZZ11dot_productPiS_S_E3tmp;
	add.s32 	%r4, %r11, %r10;
	ld.shared.u32 	%r12, [%r4];
	mad.lo.s32 	%r13, %r9, %r8, %r12;
	st.shared.u32 	[%r4], %r13;
	bar.sync 	0;
	setp.lt.u32 	%p1, %r3, 2;
	@%p1 bra 	$L__BB2_5;
	mov.b32 	%r23, 1;
$L__BB2_2:
	shl.b32 	%r6, %r23, 1;
	add.s32 	%r15, %r6, -1;
	and.b32  	%r16, %r15, %r1;
	setp.ne.s32 	%p2, %r16, 0;
	@%p2 bra 	$L__BB2_4;
	shl.b32 	%r17, %r23, 2;
	add.s32 	%r18, %r4, %r17;
	ld.shared.u32 	%r19, [%r18];
	ld.shared.u32 	%r20, [%r4];
	add.s32 	%r21, %r20, %r19;
	st.shared.u32 	[%r4], %r21;
$L__BB2_4:
	bar.sync 	0;
	setp.lt.u32 	%p3, %r6, %r3;
	mov.u32 	%r23, %r6;
	@%p3 bra 	$L__BB2_2;
$L__BB2_5:
	setp.ne.s32 	%p4, %r1, 0;
	@%p4 bra 	$L__BB2_7;
	ld.shared.u32 	%r22, [_ZZ11dot_productPiS_S_E3tmp];
	cvta.to.global.u64 	%rd9, %rd1;
	mul.wide.u32 	%rd10, %r2, 4;
	add.s64 	%rd11, %rd9, %rd10;
	st.global.u32 	[%rd11], %r22;
$L__BB2_7:
	ret;

}


// ===== COMPILED SASS (sm_100) =====

	.target	sm_100

	.elftype	@"ET_EXEC"


//--------------------- .note.nv.tkinfo           --------------------------
	.section	.note.nv.tkinfo,"",@"SHT_NOTE"
	.sectionflags	@"SHF_NOTE_NV_TKINFO"
	.tkinfo
        /*0018*/ 	.word	0x00000002
        /*0030*/ 	.string	""
        /*0030*/ 	.string	"ptxas"
        /*0030*/ 	.string	"Cuda compilation tools, release 13.0, V13.0.88"
        /*0030*/ 	.string	"Build cuda_13.0.r13.0/compiler.36424714_0"
        /*0030*/ 	.string	"-arch sm_100 -m 64 "



//--------------------- .note.nv.cuinfo           --------------------------
	.section	.note.nv.cuinfo,"",@"SHT_NOTE"
	.sectionflags	@"SHF_NOTE_NV_CUINFO"
        /*0018*/ 	.short	0x0002
        /*001a*/ 	.short	0x0064
        /*001c*/ 	.short	0x0082
	.zero		2


//--------------------- .nv.info                  --------------------------
	.section	.nv.info,"",@"SHT_CUDA_INFO"
	.align	4


	//----- nvinfo : EIATTR_REGCOUNT
	.align		4
        /*0000*/ 	.byte	0x04, 0x2f
        /*0002*/ 	.short	(.L_1 - .L_0)
	.align		4
.L_0:
        /*0004*/ 	.word	index@(_Z10reduction1PiS_)
        /*0008*/ 	.word	0x0000000b


	//----- nvinfo : EIATTR_FRAME_SIZE
	.align		4
.L_1:
        /*000c*/ 	.byte	0x04, 0x11
        /*000e*/ 	.short	(.L_3 - .L_2)
	.align		4
.L_2:
        /*0010*/ 	.word	index@(_Z10reduction1PiS_)
        /*0014*/ 	.word	0x00000000


	//----- nvinfo : EIATTR_REGCOUNT
	.align		4
.L_3:
        /*0018*/ 	.byte	0x04, 0x2f
        /*001a*/ 	.short	(.L_5 - .L_4)
	.align		4
.L_4:
        /*001c*/ 	.word	index@(_Z10reduction2PiS_)
        /*0020*/ 	.word	0x0000000a


	//----- nvinfo : EIATTR_FRAME_SIZE
	.align		4
.L_5:
        /*0024*/ 	.byte	0x04, 0x11
        /*0026*/ 	.short	(.L_7 - .L_6)
	.align		4
.L_6:
        /*0028*/ 	.word	index@(_Z10reduction2PiS_)
        /*002c*/ 	.word	0x00000000


	//----- nvinfo : EIATTR_REGCOUNT
	.align		4
.L_7:
        /*0030*/ 	.byte	0x04, 0x2f
        /*0032*/ 	.short	(.L_9 - .L_8)
	.align		4
.L_8:
        /*0034*/ 	.word	index@(_Z11dot_productPiS_S_)
        /*0038*/ 	.word	0x0000000c


	//----- nvinfo : EIATTR_FRAME_SIZE
	.align		4
.L_9:
        /*003c*/ 	.byte	0x04, 0x11
        /*003e*/ 	.short	(.L_11 - .L_10)
	.align		4
.L_10:
        /*0040*/ 	.word	index@(_Z11dot_productPiS_S_)
        /*0044*/ 	.word	0x00000000


	//----- nvinfo : EIATTR_MIN_STACK_SIZE
	.align		4
.L_11:
        /*0048*/ 	.byte	0x04, 0x12
        /*004a*/ 	.short	(.L_13 - .L_12)
	.align		4
.L_12:
        /*004c*/ 	.word	index@(_Z11dot_productPiS_S_)
        /*0050*/ 	.word	0x00000000


	//----- nvinfo : EIATTR_MIN_STACK_SIZE
	.align		4
.L_13:
        /*0054*/ 	.byte	0x04, 0x12
        /*0056*/ 	.short	(.L_15 - .L_14)
	.align		4
.L_14:
        /*0058*/ 	.word	index@(_Z10reduction2PiS_)
        /*005c*/ 	.word	0x00000000


	//----- nvinfo : EIATTR_MIN_STACK_SIZE
	.align		4
.L_15:
        /*0060*/ 	.byte	0x04, 0x12
        /*0062*/ 	.short	(.L_17 - .L_16)
	.align		4
.L_16:
        /*0064*/ 	.word	index@(_Z10reduction1PiS_)
        /*0068*/ 	.word	0x00000000
.L_17:


//--------------------- .nv.compat                --------------------------
	.section	.nv.compat,"",@"SHT_CUDA_COMPAT_INFO"
	.align	4
        /*0000*/ 	.byte	0x02, 0x09, 0x00, 0x00, 0x02, 0x02, 0x01, 0x00, 0x02, 0x05, 0x05, 0x00, 0x03, 0x07, 0x01, 0x01
        /*0010*/ 	.byte	0x02, 0x03, 0x00, 0x00, 0x02, 0x06, 0x01, 0x00, 0x04, 0x0b, 0x08, 0x00, 0x09, 0x00, 0x00, 0x00
        /*0020*/ 	.byte	0x00, 0x00, 0x00, 0x00


//--------------------- .nv.info._Z11dot_productPiS_S_ --------------------------
	.section	.nv.info._Z11dot_productPiS_S_,"",@"SHT_CUDA_INFO"
	.sectionflags	@""
	.align	4


	//----- nvinfo : EIATTR_CUDA_API_VERSION
	.align		4
        /*0000*/ 	.byte	0x04, 0x37
        /*0002*/ 	.short	(.L_19 - .L_18)
.L_18:
        /*0004*/ 	.word	0x00000082


	//----- nvinfo : EIATTR_KPARAM_INFO
	.align		4
.L_19:
        /*0008*/ 	.byte	0x04, 0x17
        /*000a*/ 	.short	(.L_21 - .L_20)
.L_20:
        /*000c*/ 	.word	0x00000000
        /*0010*/ 	.short	0x0002
        /*0012*/ 	.short	0x0010
        /*0014*/ 	.byte	0x00, 0xf5, 0x21, 0x00


	//----- nvinfo : EIATTR_KPARAM_INFO
	.align		4
.L_21:
        /*0018*/ 	.byte	0x04, 0x17
        /*001a*/ 	.short	(.L_23 - .L_22)
.L_22:
        /*001c*/ 	.word	0x00000000
        /*0020*/ 	.short	0x0001
        /*0022*/ 	.short	0x0008
        /*0024*/ 	.byte	0x00, 0xf5, 0x21, 0x00


	//----- nvinfo : EIATTR_KPARAM_INFO
	.align		4
.L_23:
        /*0028*/ 	.byte	0x04, 0x17
        /*002a*/ 	.short	(.L_25 - .L_24)
.L_24:
        /*002c*/ 	.word	0x00000000
        /*0030*/ 	.short	0x0000
        /*0032*/ 	.short	0x0000
        /*0034*/ 	.byte	0x00, 0xf5, 0x21, 0x00


	//----- nvinfo : EIATTR_SPARSE_MMA_MASK
	.align		4
.L_25:
        /*0038*/ 	.byte	0x03, 0x50
        /*003a*/ 	.short	0x0000


	//----- nvinfo : EIATTR_MAXREG_COUNT
	.align		4
        /*003c*/ 	.byte	0x03, 0x1b
        /*003e*/ 	.short	0x00ff


	//----- nvinfo : EIATTR_NUM_BARRIERS
	.align		4
        /*0040*/ 	.byte	0x02, 0x4c
        /*0042*/ 	.byte	0x01
	.zero		1


	//----- nvinfo : EIATTR_MERCURY_ISA_VERSION
	.align		4
        /*0044*/ 	.byte	0x03, 0x5f
        /*0046*/ 	.short	0x0101


	//----- nvinfo : EIATTR_VRC_CTA_INIT_COUNT
	.align		4
        /*0048*/ 	.byte	0x02, 0x4a
	.zero		1
	.zero		1


	//----- nvinfo : EIATTR_EXIT_INSTR_OFFSETS
	.align		4
        /*004c*/ 	.byte	0x04, 0x1c
        /*004e*/ 	.short	(.L_27 - .L_26)


	//   ....[0]....
.L_26:
        /*0050*/ 	.word	0x00000240


	//   ....[1]....
        /*0054*/ 	.word	0x000002c0


	//----- nvinfo : EIATTR_CBANK_PARAM_SIZE
	.align		4
.L_27:
        /*0058*/ 	.byte	0x03, 0x19
        /*005a*/ 	.short	0x0018


	//----- nvinfo : EIATTR_PARAM_CBANK
	.align		4
        /*005c*/ 	.byte	0x04, 0x0a
        /*005e*/ 	.short	(.L_29 - .L_28)
	.align		4
.L_28:
        /*0060*/ 	.word	index@(.nv.constant0._Z11dot_productPiS_S_)
        /*0064*/ 	.short	0x0380
        /*0066*/ 	.short	0x0018


	//----- nvinfo : EIATTR_SW_WAR
	.align		4
.L_29:
        /*0068*/ 	.byte	0x04, 0x36
        /*006a*/ 	.short	(.L_31 - .L_30)
.L_30:
        /*006c*/ 	.word	0x00000008
.L_31:


//--------------------- .nv.info._Z10reduction2PiS_ --------------------------
	.section	.nv.info._Z10reduction2PiS_,"",@"SHT_CUDA_INFO"
	.sectionflags	@""
	.align	4


	//----- nvinfo : EIATTR_CUDA_API_VERSION
	.align		4
        /*0000*/ 	.byte	0x04, 0x37
        /*0002*/ 	.short	(.L_33 - .L_32)
.L_32:
        /*0004*/ 	.word	0x00000082


	//----- nvinfo : EIATTR_KPARAM_INFO
	.align		4
.L_33:
        /*0008*/ 	.byte	0x04, 0x17
        /*000a*/ 	.short	(.L_35 - .L_34)
.L_34:
        /*000c*/ 	.word	0x00000000
        /*0010*/ 	.short	0x0001
        /*0012*/ 	.short	0x0008
        /*0014*/ 	.byte	0x00, 0xf5, 0x21, 0x00


	//----- nvinfo : EIATTR_KPARAM_INFO
	.align		4
.L_35:
        /*0018*/ 	.byte	0x04, 0x17
        /*001a*/ 	.short	(.L_37 - .L_36)
.L_36:
        /*001c*/ 	.word	0x00000000
        /*0020*/ 	.short	0x0000
        /*0022*/ 	.short	0x0000
        /*0024*/ 	.byte	0x00, 0xf5, 0x21, 0x00


	//----- nvinfo : EIATTR_SPARSE_MMA_MASK
	.align		4
.L_37:
        /*0028*/ 	.byte	0x03, 0x50
        /*002a*/ 	.short	0x0000


	//----- nvinfo : EIATTR_MAXREG_COUNT
	.align		4
        /*002c*/ 	.byte	0x03, 0x1b
        /*002e*/ 	.short	0x00ff


	//----- nvinfo : EIATTR_NUM_BARRIERS
	.align		4
        /*0030*/ 	.byte	0x02, 0x4c
        /*0032*/ 	.byte	0x01
	.zero		1


	//----- nvinfo : EIATTR_MERCURY_ISA_VERSION
	.align		4
        /*0034*/ 	.byte	0x03, 0x5f
        /*0036*/ 	.short	0x0101


	//----- nvinfo : EIATTR_VRC_CTA_INIT_COUNT
	.align		4
        /*0038*/ 	.byte	0x02, 0x4a
	.zero		1
	.zero		1


	//----- nvinfo : EIATTR_EXIT_INSTR_OFFSETS
	.align		4
        /*003c*/ 	.byte	0x04, 0x1c
        /*003e*/ 	.short	(.L_39 - .L_38)


	//   ....[0]....
.L_38:
        /*0040*/ 	.word	0x00000210


	//   ....[1]....
        /*0044*/ 	.word	0x00000290


	//----- nvinfo : EIATTR_CBANK_PARAM_SIZE
	.align		4
.L_39:
        /*0048*/ 	.byte	0x03, 0x19
        /*004a*/ 	.short	0x0010


	//----- nvinfo : EIATTR_PARAM_CBANK
	.align		4
        /*004c*/ 	.byte	0x04, 0x0a
        /*004e*/ 	.short	(.L_41 - .L_40)
	.align		4
.L_40:
        /*0050*/ 	.word	index@(.nv.constant0._Z10reduction2PiS_)
        /*0054*/ 	.short	0x0380
        /*0056*/ 	.short	0x0010


	//----- nvinfo : EIATTR_SW_WAR
	.align		4
.L_41:
        /*0058*/ 	.byte	0x04, 0x36
        /*005a*/ 	.short	(.L_43 - .L_42)
.L_42:
        /*005c*/ 	.word	0x00000008
.L_43:


//--------------------- .nv.info._Z10reduction1PiS_ --------------------------
	.section	.nv.info._Z10reduction1PiS_,"",@"SHT_CUDA_INFO"
	.sectionflags	@""
	.align	4


	//----- nvinfo : EIATTR_CUDA_API_VERSION
	.align		4
        /*0000*/ 	.byte	0x04, 0x37
        /*0002*/ 	.short	(.L_45 - .L_44)
.L_44:
        /*0004*/ 	.word	0x00000082


	//----- nvinfo : EIATTR_KPARAM_INFO
	.align		4
.L_45:
        /*0008*/ 	.byte	0x04, 0x17
        /*000a*/ 	.short	(.L_47 - .L_46)
.L_46:
        /*000c*/ 	.word	0x00000000
        /*0010*/ 	.short	0x0001
        /*0012*/ 	.short	0x0008
        /*0014*/ 	.byte	0x00, 0xf5, 0x21, 0x00


	//----- nvinfo : EIATTR_KPARAM_INFO
	.align		4
.L_47:
        /*0018*/ 	.byte	0x04, 0x17
        /*001a*/ 	.short	(.L_49 - .L_48)
.L_48:
        /*001c*/ 	.word	0x00000000
        /*0020*/ 	.short	0x0000
        /*0022*/ 	.short	0x0000
        /*0024*/ 	.byte	0x00, 0xf5, 0x21, 0x00


	//----- nvinfo : EIATTR_SPARSE_MMA_MASK
	.align		4
.L_49:
        /*0028*/ 	.byte	0x03, 0x50
        /*002a*/ 	.short	0x0000


	//----- nvinfo : EIATTR_MAXREG_COUNT
	.align		4
        /*002c*/ 	.byte	0x03, 0x1b
        /*002e*/ 	.short	0x00ff


	//----- nvinfo : EIATTR_NUM_BARRIERS
	.align		4
        /*0030*/ 	.byte	0x02, 0x4c
        /*0032*/ 	.byte	0x01
	.zero		1


	//----- nvinfo : EIATTR_MERCURY_ISA_VERSION
	.align		4
        /*0034*/ 	.byte	0x03, 0x5f
        /*0036*/ 	.short	0x0101


	//----- nvinfo : EIATTR_VRC_CTA_INIT_COUNT
	.align		4
        /*0038*/ 	.byte	0x02, 0x4a
	.zero		1
	.zero		1


	//----- nvinfo : EIATTR_EXIT_INSTR_OFFSETS
	.align		4
        /*003c*/ 	.byte	0x04, 0x1c
        /*003e*/ 	.short	(.L_51 - .L_50)


	//   ....[0]....
.L_50:
        /*0040*/ 	.word	0x000001f0


	//   ....[1]....
        /*0044*/ 	.word	0x00000270


	//----- nvinfo : EIATTR_CBANK_PARAM_SIZE
	.align		4
.L_51:
        /*0048*/ 	.byte	0x03, 0x19
        /*004a*/ 	.short	0x0010


	//----- nvinfo : EIATTR_PARAM_CBANK
	.align		4
        /*004c*/ 	.byte	0x04, 0x0a
        /*004e*/ 	.short	(.L_53 - .L_52)
	.align		4
.L_52:
        /*0050*/ 	.word	index@(.nv.constant0._Z10reduction1PiS_)
        /*0054*/ 	.short	0x0380
        /*0056*/ 	.short	0x0010


	//----- nvinfo : EIATTR_SW_WAR
	.align		4
.L_53:
        /*0058*/ 	.byte	0x04, 0x36
        /*005a*/ 	.short	(.L_55 - .L_54)
.L_54:
        /*005c*/ 	.word	0x00000008
.L_55:


//--------------------- .nv.callgraph             --------------------------
	.section	.nv.callgraph,"",@"SHT_CUDA_CALLGRAPH"
	.align	4
	.sectionentsize	8
	.align		4
        /*0000*/ 	.word	0x00000000
	.align		4
        /*0004*/ 	.word	0xffffffff
	.align		4
        /*0008*/ 	.word	0x00000000
	.align		4
        /*000c*/ 	.word	0xfffffffe
	.align		4
        /*0010*/ 	.word	0x00000000
	.align		4
        /*0014*/ 	.word	0xfffffffd
	.align		4
        /*0018*/ 	.word	0x00000000
	.align		4
        /*001c*/ 	.word	0xfffffffc


//--------------------- .text._Z11dot_productPiS_S_ --------------------------
	.section	.text._Z11dot_productPiS_S_,"ax",@progbits
	.align	128
        .global         _Z11dot_productPiS_S_
        .type           _Z11dot_productPiS_S_,@function
        .size           _Z11dot_productPiS_S_,(.L_x_9 - _Z11dot_productPiS_S_)
        .other          _Z11dot_productPiS_S_,@"STO_CUDA_ENTRY STV_DEFAULT"
_Z11dot_productPiS_S_:
.text._Z11dot_productPiS_S_:
[----:B------:R-:W-:Y:S01]  /*0000*/  LDC R1, c[0x0][0x37c] ;  /* 0x0000df00ff017b82 */ /* 0x000fe20000000800 */
[----:B------:R-:W0:Y:S07]  /*0010*/  S2R R9, SR_TID.X ;  /* 0x0000000000097919 */ /* 0x000e2e0000002100 */
[----:B------:R-:W1:Y:S01]  /*0020*/  LDC.64 R2, c[0x0][0x380] ;  /* 0x0000e000ff027b82 */ /* 0x000e620000000a00 */
[----:B------:R-:W0:Y:S01]  /*0030*/  LDCU UR8, c[0x0][0x360] ;  /* 0x00006c00ff0877ac */ /* 0x000e220008000800 */
[----:B------:R-:W0:Y:S01]  /*0040*/  S2R R8, SR_CTAID.X ;  /* 0x0000000000087919 */ /* 0x000e220000002500 */
[----:B------:R-:W2:Y:S05]  /*0050*/  LDCU.64 UR6, c[0x0][0x358] ;  /* 0x00006b00ff0677ac */ /* 0x000eaa0008000a00 */
[----:B------:R-:W3:Y:S01]  /*0060*/  LDC.64 R4, c[0x0][0x388] ;  /* 0x0000e200ff047b82 */ /* 0x000ee20000000a00 */
[----:B0-----:R-:W-:-:S04]  /*0070*/  IMAD R7, R8, UR8, R9 ;  /* 0x0000000808077c24 */ /* 0x001fc8000f8e0209 */
[----:B-1----:R-:W-:-:S04]  /*0080*/  IMAD.WIDE.U32 R2, R7, 0x4, R2 ;  /* 0x0000000407027825 */ /* 0x002fc800078e0002 */
[----:B---3--:R-:W-:Y:S02]  /*0090*/  IMAD.WIDE.U32 R4, R7, 0x4, R4 ;  /* 0x0000000407047825 */ /* 0x008fe400078e0004 */
[----:B--2---:R-:W2:Y:S04]  /*00a0*/  LDG.E R2, desc[UR6][R2.64] ;  /* 0x0000000602027981 */ /* 0x004ea8000c1e1900 */
[----:B------:R-:W2:Y:S01]  /*00b0*/  LDG.E R5, desc[UR6][R4.64] ;  /* 0x0000000604057981 */ /* 0x000ea2000c1e1900 */
[----:B------:R-:W0:Y:S01]  /*00c0*/  S2UR UR5, SR_CgaCtaId ;  /* 0x00000000000579c3 */ /* 0x000e220000008800 */
[----:B------:R-:W-:Y:S01]  /*00d0*/  UMOV UR4, 0x400 ;  /* 0x0000040000047882 */ /* 0x000fe20000000000 */
[----:B------:R-:W-:Y:S01]  /*00e0*/  UISETP.GE.U32.AND UP0, UPT, UR8, 0x2, UPT ;  /* 0x000000020800788c */ /* 0x000fe2000bf06070 */
[----:B------:R-:W-:Y:S01]  /*00f0*/  ISETP.NE.AND P0, PT, R9, RZ, PT ;  /* 0x000000ff0900720c */ /* 0x000fe20003f05270 */
[----:B0-----:R-:W-:-:S06]  /*0100*/  ULEA UR4, UR5, UR4, 0x18 ;  /* 0x0000000405047291 */ /* 0x001fcc000f8ec0ff */
[----:B------:R-:W-:-:S05]  /*0110*/  LEA R0, R9, UR4, 0x2 ;  /* 0x0000000409007c11 */ /* 0x000fca000f8e10ff */
[----:B------:R-:W2:Y:S02]  /*0120*/  LDS R6, [R0] ;  /* 0x0000000000067984 */ /* 0x000ea40000000800 */
[----:B--2---:R-:W-:-:S05]  /*0130*/  IMAD R7, R2, R5, R6 ;  /* 0x0000000502077224 */ /* 0x004fca00078e0206 */
[----:B------:R0:W-:Y:S01]  /*0140*/  STS [R0], R7 ;  /* 0x0000000700007388 */ /* 0x0001e20000000800 */
[----:B------:R-:W-:Y:S06]  /*0150*/  BAR.SYNC.DEFER_BLOCKING 0x0 ;  /* 0x0000000000007b1d */ /* 0x000fec0000010000 */
[----:B------:R-:W-:Y:S05]  /*0160*/  BRA.U !UP0, `(.L_x_0) ;  /* 0x0000000108347547 */ /* 0x000fea000b800000 */
[----:B------:R-:W-:-:S07]  /*0170*/  HFMA2 R3, -RZ, RZ, 0, 5.9604644775390625e-08 ;  /* 0x00000001ff037431 */ /* 0x000fce00000001ff */
.L_x_1:
[----:B------:R-:W-:-:S04]  /*0180*/  SHF.L.U32 R4, R3, 0x1, RZ ;  /* 0x0000000103047819 */ /* 0x000fc800000006ff */
[----:B------:R-:W-:-:S04]  /*0190*/  IADD3 R2, PT, PT, R4, -0x1, RZ ;  /* 0xffffffff04027810 */ /* 0x000fc80007ffe0ff */
[----:B------:R-:W-:-:S13]  /*01a0*/  LOP3.LUT P1, RZ, R2, R9, RZ, 0xc0, !PT ;  /* 0x0000000902ff7212 */ /* 0x000fda000782c0ff */
[----:B------:R-:W-:Y:S02]  /*01b0*/  @!P1 IMAD R2, R3, 0x4, R0 ;  /* 0x0000000403029824 */ /* 0x000fe400078e0200 */
[----:B------:R-:W-:Y:S04]  /*01c0*/  @!P1 LDS R3, [R0] ;  /* 0x0000000000039984 */ /* 0x000fe80000000800 */
[----:B------:R-:W1:Y:S02]  /*01d0*/  @!P1 LDS R2, [R2] ;  /* 0x0000000002029984 */ /* 0x000e640000000800 */
[----:B-1----:R-:W-:Y:S01]  /*01e0*/  @!P1 IADD3 R5, PT, PT, R2, R3, RZ ;  /* 0x0000000302059210 */ /* 0x002fe20007ffe0ff */
[----:B------:R-:W-:-:S04]  /*01f0*/  IMAD.MOV.U32 R3, RZ, RZ, R4 ;  /* 0x000000ffff037224 */ /* 0x000fc800078e0004 */
[----:B------:R1:W-:Y:S01]  /*0200*/  @!P1 STS [R0], R5 ;  /* 0x0000000500009388 */ /* 0x0003e20000000800 */
[----:B------:R-:W-:Y:S01]  /*0210*/  BAR.SYNC.DEFER_BLOCKING 0x0 ;  /* 0x0000000000007b1d */ /* 0x000fe20000010000 */
[----:B------:R-:W-:-:S13]  /*0220*/  ISETP.GE.U32.AND P1, PT, R4, UR8, PT ;  /* 0x0000000804007c0c */ /* 0x000fda000bf26070 */
[----:B-1----:R-:W-:Y:S05]  /*0230*/  @!P1 BRA `(.L_x_1) ;  /* 0xfffffffc00d09947 */ /* 0x002fea000383ffff */
.L_x_0:
[----:B------:R-:W-:Y:S05]  /*0240*/  @P0 EXIT ;  /* 0x000000000000094d */ /* 0x000fea0003800000 */
[----:B------:R-:W1:Y:S01]  /*0250*/  S2UR UR5, SR_CgaCtaId ;  /* 0x00000000000579c3 */ /* 0x000e620000008800 */
[----:B------:R-:W-:-:S07]  /*0260*/  UMOV UR4, 0x400 ;  /* 0x0000040000047882 */ /* 0x000fce0000000000 */
[----:B------:R-:W2:Y:S01]  /*0270*/  LDC.64 R2, c[0x0][0x390] ;  /* 0x0000e400ff027b82 */ /* 0x000ea20000000a00 */
[----:B-1----:R-:W-:Y:S01]  /*0280*/  ULEA UR4, UR5, UR4, 0x18 ;  /* 0x0000000405047291 */ /* 0x002fe2000f8ec0ff */
[----:B--2---:R-:W-:-:S08]  /*0290*/  IMAD.WIDE.U32 R2, R8, 0x4, R2 ;  /* 0x0000000408027825 */ /* 0x004fd000078e0002 */
[----:B------:R-:W1:Y:S04]  /*02a0*/  LDS R5, [UR4] ;  /* 0x00000004ff057984 */ /* 0x000e680008000800 */
[----:B-1----:R-:W-:Y:S01]  /*02b0*/  STG.E desc[UR6][R2.64], R5 ;  /* 0x0000000502007986 */ /* 0x002fe2000c101906 */
[----:B------:R-:W-:Y:S05]  /*02c0*/  EXIT ;  /* 0x000000000000794d */ /* 0x000fea0003800000 */
.L_x_2:
[----:B------:R-:W-:-:S00]  /*02d0*/  BRA `(.L_x_2) ;  /* 0xfffffffc00fc7947 */ /* 0x000fc0000383ffff */
[----:B------:R-:W-:-:S00]  /*02e0*/  NOP ;  /* 0x0000000000007918 */ /* 0x000fc00000000000 */
        /* <DEDUP_REMOVED lines=9> */
.L_x_9:


//--------------------- .text._Z10reduction2PiS_  --------------------------
	.section	.text._Z10reduction2PiS_,"ax",@progbits
	.align	128
        .global         _Z10reduction2PiS_
        .type           _Z10reduction2PiS_,@function
        .size           _Z10reduction2PiS_,(.L_x_10 - _Z10reduction2PiS_)
        .other          _Z10reduction2PiS_,@"STO_CUDA_ENTRY STV_DEFAULT"
_Z10reduction2PiS_:
.text._Z10reduction2PiS_:
[----:B------:R-:W-:Y:S01]  /*0000*/  LDC R1, c[0x0][0x37c] ;  /* 0x0000df00ff017b82 */ /* 0x000fe20000000800 */
[----:B------:R-:W0:Y:S07]  /*0010*/  S2R R4, SR_TID.X ;  /* 0x0000000000047919 */ /* 0x000e2e0000002100 */
[----:B------:R-:W1:Y:S01]  /*0020*/  LDC.64 R2, c[0x0][0x380] ;  /* 0x0000e000ff027b82 */ /* 0x000e620000000a00 */
[----:B------:R-:W0:Y:S01]  /*0030*/  LDCU UR7, c[0x0][0x360] ;  /* 0x00006c00ff0777ac */ /* 0x000e220008000800 */
[----:B------:R-:W0:Y:S01]  /*0040*/  S2R R7, SR_CTAID.X ;  /* 0x0000000000077919 */ /* 0x000e220000002500 */
[----:B------:R-:W2:Y:S01]  /*0050*/  LDCU.64 UR8, c[0x0][0x358] ;  /* 0x00006b00ff0877ac */ /* 0x000ea20008000a00 */
[----:B0-----:R-:W-:-:S04]  /*0060*/  IMAD R5, R7, UR7, R4 ;  /* 0x0000000707057c24 */ /* 0x001fc8000f8e0204 */
[----:B-1----:R-:W-:-:S06]  /*0070*/  IMAD.WIDE.U32 R2, R5, 0x4, R2 ;  /* 0x0000000405027825 */ /* 0x002fcc00078e0002 */
[----:B--2---:R-:W2:Y:S01]  /*0080*/  LDG.E R2, desc[UR8][R2.64] ;  /* 0x0000000802027981 */ /* 0x004ea2000c1e1900 */
[----:B------:R-:W0:Y:S01]  /*0090*/  S2UR UR5, SR_CgaCtaId ;  /* 0x00000000000579c3 */ /* 0x000e220000008800 */
[----:B------:R-:W-:Y:S01]  /*00a0*/  UMOV UR4, 0x400 ;  /* 0x0000040000047882 */ /* 0x000fe20000000000 */
[----:B------:R-:W-:Y:S01]  /*00b0*/  UISETP.GE.U32.AND UP0, UPT, UR7, 0x2, UPT ;  /* 0x000000020700788c */ /* 0x000fe2000bf06070 */
[----:B------:R-:W-:Y:S01]  /*00c0*/  ISETP.NE.AND P1, PT, R4, RZ, PT ;  /* 0x000000ff0400720c */ /* 0x000fe20003f25270 */
[----:B0-----:R-:W-:-:S06]  /*00d0*/  ULEA UR4, UR5, UR4, 0x18 ;  /* 0x0000000405047291 */ /* 0x001fcc000f8ec0ff */
[----:B------:R-:W-:-:S05]  /*00e0*/  LEA R5, R4, UR4, 0x2 ;  /* 0x0000000404057c11 */ /* 0x000fca000f8e10ff */
[----:B--2---:R0:W-:Y:S01]  /*00f0*/  STS [R5], R2 ;  /* 0x0000000205007388 */ /* 0x0041e20000000800 */
[----:B------:R-:W-:Y:S06]  /*0100*/  BAR.SYNC.DEFER_BLOCKING 0x0 ;  /* 0x0000000000007b1d */ /* 0x000fec0000010000 */
[----:B------:R-:W-:Y:S05]  /*0110*/  BRA.U !UP0, `(.L_x_3) ;  /* 0x00000001083c7547 */ /* 0x000fea000b800000 */
[----:B------:R-:W-:-:S05]  /*0120*/  UMOV UR5, 0x1 ;  /* 0x0000000100057882 */ /* 0x000fca0000000000 */
.L_x_4:
[----:B------:R-:W-:-:S04]  /*0130*/  USHF.L.U32 UR6, UR5, 0x1, URZ ;  /* 0x0000000105067899 */ /* 0x000fc800080006ff */
[----:B------:R-:W-:Y:S02]  /*0140*/  UISETP.GE.U32.AND UP0, UPT, UR6, UR7, UPT ;  /* 0x000000070600728c */ /* 0x000fe4000bf06070 */
[----:B01----:R-:W-:-:S05]  /*0150*/  IMAD R2, R4, UR6, RZ ;  /* 0x0000000604027c24 */ /* 0x003fca000f8e02ff */
[----:B------:R-:W-:-:S13]  /*0160*/  ISETP.GE.U32.AND P0, PT, R2, UR7, PT ;  /* 0x0000000702007c0c */ /* 0x000fda000bf06070 */
[C---:B------:R-:W-:Y:S01]  /*0170*/  @!P0 VIADD R0, R2.reuse, UR5 ;  /* 0x0000000502008c36 */ /* 0x040fe20008000000 */
[----:B------:R-:W-:Y:S01]  /*0180*/  @!P0 LEA R2, R2, UR4, 0x2 ;  /* 0x0000000402028c11 */ /* 0x000fe2000f8e10ff */
[----:B------:R-:W-:-:S03]  /*0190*/  UMOV UR5, UR6 ;  /* 0x0000000600057c82 */ /* 0x000fc60008000000 */
[----:B------:R-:W-:Y:S01]  /*01a0*/  @!P0 LEA R0, R0, UR4, 0x2 ;  /* 0x0000000400008c11 */ /* 0x000fe2000f8e10ff */
[----:B------:R-:W-:Y:S05]  /*01b0*/  @!P0 LDS R3, [R2] ;  /* 0x0000000002038984 */ /* 0x000fea0000000800 */
[----:B------:R-:W0:Y:S02]  /*01c0*/  @!P0 LDS R0, [R0] ;  /* 0x0000000000008984 */ /* 0x000e240000000800 */
[----:B0-----:R-:W-:-:S05]  /*01d0*/  @!P0 IADD3 R3, PT, PT, R0, R3, RZ ;  /* 0x0000000300038210 */ /* 0x001fca0007ffe0ff */
[----:B------:R1:W-:Y:S01]  /*01e0*/  @!P0 STS [R2], R3 ;  /* 0x0000000302008388 */ /* 0x0003e20000000800 */
[----:B------:R-:W-:Y:S06]  /*01f0*/  BAR.SYNC.DEFER_BLOCKING 0x0 ;  /* 0x0000000000007b1d */ /* 0x000fec0000010000 */
[----:B------:R-:W-:Y:S05]  /*0200*/  BRA.U !UP0, `(.L_x_4) ;  /* 0xfffffffd08c87547 */ /* 0x000fea000b83ffff */
.L_x_3:
[----:B------:R-:W-:Y:S05]  /*0210*/  @P1 EXIT ;  /* 0x000000000000194d */ /* 0x000fea0003800000 */
[----:B------:R-:W2:Y:S01]  /*0220*/  S2UR UR5, SR_CgaCtaId ;  /* 0x00000000000579c3 */ /* 0x000ea20000008800 */
[----:B------:R-:W-:-:S07]  /*0230*/  UMOV UR4, 0x400 ;  /* 0x0000040000047882 */ /* 0x000fce0000000000 */
[----:B01----:R-:W0:Y:S01]  /*0240*/  LDC.64 R2, c[0x0][0x388] ;  /* 0x0000e200ff027b82 */ /* 0x003e220000000a00 */
[----:B--2---:R-:W-:Y:S01]  /*0250*/  ULEA UR4, UR5, UR4, 0x18 ;  /* 0x0000000405047291 */ /* 0x004fe2000f8ec0ff */
[----:B0-----:R-:W-:-:S08]  /*0260*/  IMAD.WIDE.U32 R2, R7, 0x4, R2 ;  /* 0x0000000407027825 */ /* 0x001fd000078e0002 */
[----:B------:R-:W0:Y:S04]  /*0270*/  LDS R5, [UR4] ;  /* 0x00000004ff057984 */ /* 0x000e280008000800 */
[----:B0-----:R-:W-:Y:S01]  /*0280*/  STG.E desc[UR8][R2.64], R5 ;  /* 0x0000000502007986 */ /* 0x001fe2000c101908 */
[----:B------:R-:W-:Y:S05]  /*0290*/  EXIT ;  /* 0x000000000000794d */ /* 0x000fea0003800000 */
.L_x_5:
        /* <DEDUP_REMOVED lines=14> */
.L_x_10:


//--------------------- .text._Z10reduction1PiS_  --------------------------
	.section	.text._Z10reduction1PiS_,"ax",@progbits
	.align	128
        .global         _Z10reduction1PiS_
        .type           _Z10reduction1PiS_,@function
        .size           _Z10reduction1PiS_,(.L_x_11 - _Z10reduction1PiS_)
        .other          _Z10reduction1PiS_,@"STO_CUDA_ENTRY STV_DEFAULT"
_Z10reduction1PiS_:
.text._Z10reduction1PiS_:
        /* <DEDUP_REMOVED lines=18> */
[----:B------:R-:W-:-:S07]  /*0120*/  IMAD.MOV.U32 R0, RZ, RZ, 0x1 ;  /* 0x00000001ff007424 */ /* 0x000fce00078e00ff */
.L_x_7:
[----:B------:R-:W-:-:S05]  /*0130*/  IMAD.SHL.U32 R8, R0, 0x2, RZ ;  /* 0x0000000200087824 */ /* 0x000fca00078e00ff */
[----:B0-----:R-:W-:-:S04]  /*0140*/  IADD3 R2, PT, PT, R8, -0x1, RZ ;  /* 0xffffffff08027810 */ /* 0x001fc80007ffe0ff */
[----:B------:R-:W-:-:S13]  /*0150*/  LOP3.LUT P1, RZ, R2, R7, RZ, 0xc0, !PT ;  /* 0x0000000702ff7212 */ /* 0x000fda000782c0ff */
[----:B------:R-:W-:Y:S01]  /*0160*/  @!P1 IMAD R2, R0, 0x4, R5 ;  /* 0x0000000400029824 */ /* 0x000fe200078e0205 */
[----:B------:R-:W-:Y:S01]  /*0170*/  @!P1 LDS R3, [R5] ;  /* 0x0000000005039984 */ /* 0x000fe20000000800 */
[----:B------:R-:W-:-:S04]  /*0180*/  MOV R0, R8 ;  /* 0x0000000800007202 */ /* 0x000fc80000000f00 */
[----:B------:R-:W0:Y:S02]  /*0190*/  @!P1 LDS R2, [R2] ;  /* 0x0000000002029984 */ /* 0x000e240000000800 */
[----:B0-----:R-:W-:-:S05]  /*01a0*/  @!P1 IADD3 R4, PT, PT, R2, R3, RZ ;  /* 0x0000000302049210 */ /* 0x001fca0007ffe0ff */
[----:B------:R1:W-:Y:S01]  /*01b0*/  @!P1 STS [R5], R4 ;  /* 0x0000000405009388 */ /* 0x0003e20000000800 */
[----:B------:R-:W-:Y:S01]  /*01c0*/  BAR.SYNC.DEFER_BLOCKING 0x0 ;  /* 0x0000000000007b1d */ /* 0x000fe20000010000 */
[----:B------:R-:W-:-:S13]  /*01d0*/  ISETP.GE.U32.AND P1, PT, R8, UR8, PT ;  /* 0x0000000808007c0c */ /* 0x000fda000bf26070 */
[----:B-1----:R-:W-:Y:S05]  /*01e0*/  @!P1 BRA `(.L_x_7) ;  /* 0xfffffffc00d09947 */ /* 0x002fea000383ffff */
.L_x_6:
[----:B------:R-:W-:Y:S05]  /*01f0*/  @P0 EXIT ;  /* 0x000000000000094d */ /* 0x000fea0003800000 */
[----:B------:R-:W1:Y:S01]  /*0200*/  S2UR UR5, SR_CgaCtaId ;  /* 0x00000000000579c3 */ /* 0x000e620000008800 */
[----:B------:R-:W-:-:S07]  /*0210*/  UMOV UR4, 0x400 ;  /* 0x0000040000047882 */ /* 0x000fce0000000000 */
[----:B0-----:R-:W0:Y:S01]  /*0220*/  LDC.64 R2, c[0x0][0x388] ;  /* 0x0000e200ff027b82 */ /* 0x001e220000000a00 */
[----:B-1----:R-:W-:Y:S01]  /*0230*/  ULEA UR4, UR5, UR4, 0x18 ;  /* 0x0000000405047291 */ /* 0x002fe2000f8ec0ff */
[----:B0-----:R-:W-:-:S08]  /*0240*/  IMAD.WIDE.U32 R2, R6, 0x4, R2 ;  /* 0x0000000406027825 */ /* 0x001fd000078e0002 */
[----:B------:R-:W0:Y:S04]  /*0250*/  LDS R5, [UR4] ;  /* 0x00000004ff057984 */ /* 0x000e280008000800 */
[----:B0-----:R-:W-:Y:S01]  /*0260*/  STG.E desc[UR6][R2.64], R5 ;  /* 0x0000000502007986 */ /* 0x001fe2000c101906 */
[----:B------:R-:W-:Y:S05]  /*0270*/  EXIT ;  /* 0x000000000000794d */ /* 0x000fea0003800000 */
.L_x_8:
        /* <DEDUP_REMOVED lines=16> */
.L_x_11:


//--------------------- .nv.shared._Z11dot_productPiS_S_ --------------------------
	.section	.nv.shared._Z11dot_productPiS_S_,"aw",@nobits
	.sectionflags	@""
	.align	4
.nv.shared._Z11dot_productPiS_S_:
	.zero		5120


//--------------------- .nv.shared.reserved.0     --------------------------
	.section	.nv.shared.reserved.0,"aw",@nobits
	.weak		__nv_reservedSMEM_offset_0_alias
	.size		__nv_reservedSMEM_offset_0_alias, 0, 64
	.other		__nv_reservedSMEM_offset_0_alias,@"STO_CUDA_RESERVED_SHARED STV_DEFAULT"
__nv_reservedSMEM_offset_0_alias:
	.zero		0
	.zero		64


//--------------------- .nv.shared._Z10reduction2PiS_ --------------------------
	.section	.nv.shared._Z10reduction2PiS_,"aw",@nobits
	.sectionflags	@""
	.align	4
.nv.shared._Z10reduction2PiS_:
	.zero		5120


//--------------------- .nv.shared._Z10reduction1PiS_ --------------------------
	.section	.nv.shared._Z10reduction1PiS_,"aw",@nobits
	.sectionflags	@""
	.align	4
.nv.shared._Z10reduction1PiS_:
	.zero		5120


//--------------------- .nv.constant0._Z11dot_productPiS_S_ --------------------------
	.section	.nv.constant0._Z11dot_productPiS_S_,"a",@progbits
	.sectionflags	@""
	.align	4
.nv.constant0._Z11dot_productPiS_S_:
	.zero		920


//--------------------- .nv.constant0._Z10reduction2PiS_ --------------------------
	.section	.nv.constant0._Z10reduction2PiS_,"a",@progbits
	.sectionflags	@""
	.align	4
.nv.constant0._Z10reduction2PiS_:
	.zero		912


//--------------------- .nv.constant0._Z10reduction1PiS_ --------------------------
	.section	.nv.constant0._Z10reduction1PiS_,"a",@progbits
	.sectionflags	@""
	.align	4
.nv.constant0._Z10reduction1PiS_:
	.zero		912


//--------------------- SYMBOLS --------------------------

	.type		.nv.reservedSmem.offset0,@object
	.size		.nv.reservedSmem.offset0,0x4
	.type		.nv.reservedSmem.cap,@object
	.size		.nv.reservedSmem.cap,0x4
